	.headerflags	@"EF_CUDA_TEXMODE_UNIFIED EF_CUDA_64BIT_ADDRESS EF_CUDA_ACCELERATORS EF_CUDA_SM90 EF_CUDA_VIRTUAL_SM(EF_CUDA_SM90)"
	.elftype	@"ET_EXEC"


//--------------------- .nv.info                  --------------------------
	.section	.nv.info,"",@"SHT_CUDA_INFO"
	.align	4


	//----- nvinfo : EIATTR_REGCOUNT
	.align		4
        /*0000*/ 	.byte	0x04, 0x2f
        /*0002*/ 	.short	(.L_1 - .L_0)
	.align		4
.L_0:
        /*0004*/ 	.word	index@(triton_poi_fused__unsafe_index_add_mul_sub_12)
        /*0008*/ 	.word	0x0000000e


	//----- nvinfo : EIATTR_MIN_STACK_SIZE
	.align		4
.L_1:
        /*000c*/ 	.byte	0x04, 0x12
        /*000e*/ 	.short	(.L_3 - .L_2)
	.align		4
.L_2:
        /*0010*/ 	.word	index@(triton_poi_fused__unsafe_index_add_mul_sub_12)
        /*0014*/ 	.word	0x00000000


	//----- nvinfo : EIATTR_FRAME_SIZE
	.align		4
.L_3:
        /*0018*/ 	.byte	0x04, 0x11
        /*001a*/ 	.short	(.L_5 - .L_4)
	.align		4
.L_4:
        /*001c*/ 	.word	index@(triton_poi_fused__unsafe_index_add_mul_sub_12)
        /*0020*/ 	.word	0x00000000


	//----- nvinfo : EIATTR_MIN_STACK_SIZE
	.align		4
.L_5:
        /*0024*/ 	.byte	0x04, 0x12
        /*0026*/ 	.short	(.L_7 - .L_6)
	.align		4
.L_6:
        /*0028*/ 	.word	index@(triton_poi_fused__unsafe_index_add_mul_sub_12)
        /*002c*/ 	.word	0x00000000
.L_7:


//--------------------- .nv.info.triton_poi_fused__unsafe_index_add_mul_sub_12 --------------------------
	.section	.nv.info.triton_poi_fused__unsafe_index_add_mul_sub_12,"",@"SHT_CUDA_INFO"
	.sectionflags	@""
	.align	4


	//----- nvinfo : EIATTR_CUDA_API_VERSION
	.align		4
        /*0000*/ 	.byte	0x04, 0x37
        /*0002*/ 	.short	(.L_9 - .L_8)
.L_8:
        /*0004*/ 	.word	0x0000007c


	//----- nvinfo : EIATTR_KPARAM_INFO
	.align		4
.L_9:
        /*0008*/ 	.byte	0x04, 0x17
        /*000a*/ 	.short	(.L_11 - .L_10)
.L_10:
        /*000c*/ 	.word	0x00000000
        /*0010*/ 	.short	0x0006
        /*0012*/ 	.short	0x0030
        /*0014*/ 	.byte	0x00, 0xf0, 0x11, 0x00


	//----- nvinfo : EIATTR_KPARAM_INFO
	.align		4
.L_11:
        /*0018*/ 	.byte	0x04, 0x17
        /*001a*/ 	.short	(.L_13 - .L_12)
.L_12:
        /*001c*/ 	.word	0x00000000
        /*0020*/ 	.short	0x0005
        /*0022*/ 	.short	0x0028
        /*0024*/ 	.byte	0x00, 0xf4, 0x21, 0x00


	//----- nvinfo : EIATTR_KPARAM_INFO
	.align		4
.L_13:
        /*0028*/ 	.byte	0x04, 0x17
        /*002a*/ 	.short	(.L_15 - .L_14)
.L_14:
        /*002c*/ 	.word	0x00000000
        /*0030*/ 	.short	0x0004
        /*0032*/ 	.short	0x0020
        /*0034*/ 	.byte	0x00, 0xf4, 0x21, 0x00


	//----- nvinfo : EIATTR_KPARAM_INFO
	.align		4
.L_15:
        /*0038*/ 	.byte	0x04, 0x17
        /*003a*/ 	.short	(.L_17 - .L_16)
.L_16:
        /*003c*/ 	.word	0x00000000
        /*0040*/ 	.short	0x0003
        /*0042*/ 	.short	0x0018
        /*0044*/ 	.byte	0x00, 0xf4, 0x21, 0x00


	//----- nvinfo : EIATTR_KPARAM_INFO
	.align		4
.L_17:
        /*0048*/ 	.byte	0x04, 0x17
        /*004a*/ 	.short	(.L_19 - .L_18)
.L_18:
        /*004c*/ 	.word	0x00000000
        /*0050*/ 	.short	0x0002
        /*0052*/ 	.short	0x0010
        /*0054*/ 	.byte	0x00, 0xf4, 0x21, 0x00


	//----- nvinfo : EIATTR_KPARAM_INFO
	.align		4
.L_19:
        /*0058*/ 	.byte	0x04, 0x17
        /*005a*/ 	.short	(.L_21 - .L_20)
.L_20:
        /*005c*/ 	.word	0x00000000
        /*0060*/ 	.short	0x0001
        /*0062*/ 	.short	0x0008
        /*0064*/ 	.byte	0x00, 0xf4, 0x21, 0x00


	//----- nvinfo : EIATTR_KPARAM_INFO
	.align		4
.L_21:
        /*0068*/ 	.byte	0x04, 0x17
        /*006a*/ 	.short	(.L_23 - .L_22)
.L_22:
        /*006c*/ 	.word	0x00000000
        /*0070*/ 	.short	0x0000
        /*0072*/ 	.short	0x0000
        /*0074*/ 	.byte	0x00, 0xf4, 0x21, 0x00


	//----- nvinfo : EIATTR_SPARSE_MMA_MASK
	.align		4
.L_23:
        /*0078*/ 	.byte	0x03, 0x50
        /*007a*/ 	.short	0x0000


	//----- nvinfo : EIATTR_MAXREG_COUNT
	.align		4
        /*007c*/ 	.byte	0x03, 0x1b
        /*007e*/ 	.short	0x00ff


	//----- nvinfo : EIATTR_EXIT_INSTR_OFFSETS
	.align		4
        /*0080*/ 	.byte	0x04, 0x1c
        /*0082*/ 	.short	(.L_25 - .L_24)


	//   ....[0]....
.L_24:
        /*0084*/ 	.word	0x000001a0


	//----- nvinfo : EIATTR_REQNTID
	.align		4
.L_25:
        /*0088*/ 	.byte	0x04, 0x10
        /*008a*/ 	.short	(.L_27 - .L_26)
.L_26:
        /*008c*/ 	.word	0x00000100
        /*0090*/ 	.word	0x00000001
        /*0094*/ 	.word	0x00000001


	//----- nvinfo : EIATTR_CBANK_PARAM_SIZE
	.align		4
.L_27:
        /*0098*/ 	.byte	0x03, 0x19
        /*009a*/ 	.short	0x0034


	//----- nvinfo : EIATTR_PARAM_CBANK
	.align		4
        /*009c*/ 	.byte	0x04, 0x0a
        /*009e*/ 	.short	(.L_29 - .L_28)
	.align		4
.L_28:
        /*00a0*/ 	.word	index@(.nv.constant0.triton_poi_fused__unsafe_index_add_mul_sub_12)
        /*00a4*/ 	.short	0x0210
        /*00a6*/ 	.short	0x0034


	//----- nvinfo : EIATTR_SW_WAR
	.align		4
.L_29:
        /*00a8*/ 	.byte	0x04, 0x36
        /*00aa*/ 	.short	(.L_31 - .L_30)
.L_30:
        /*00ac*/ 	.word	0x00000008
.L_31:


//--------------------- .nv.callgraph             --------------------------
	.section	.nv.callgraph,"",@"SHT_CUDA_CALLGRAPH"
	.align	4
	.sectionentsize	8
	.align		4
        /*0000*/ 	.word	0x00000000
	.align		4
        /*0004*/ 	.word	0xffffffff
	.align		4
        /*0008*/ 	.word	0x00000000
	.align		4
        /*000c*/ 	.word	0xfffffffe
	.align		4
        /*0010*/ 	.word	0x00000000
	.align		4
        /*0014*/ 	.word	0xfffffffd
	.align		4
        /*0018*/ 	.word	0x00000000
	.align		4
        /*001c*/ 	.word	0xfffffffc


//--------------------- .text.triton_poi_fused__unsafe_index_add_mul_sub_12 --------------------------
	.section	.text.triton_poi_fused__unsafe_index_add_mul_sub_12,"ax",@progbits
	.align	128
        .global         triton_poi_fused__unsafe_index_add_mul_sub_12
        .type           triton_poi_fused__unsafe_index_add_mul_sub_12,@function
        .size           triton_poi_fused__unsafe_index_add_mul_sub_12,(.L_x_1 - triton_poi_fused__unsafe_index_add_mul_sub_12)
        .other          triton_poi_fused__unsafe_index_add_mul_sub_12,@"STO_CUDA_ENTRY STV_DEFAULT"
triton_poi_fused__unsafe_index_add_mul_sub_12:
.text.triton_poi_fused__unsafe_index_add_mul_sub_12:
[----:B------:R-:W-:Y:S01]  /*0000*/  LDC R1, c[0x0][0x28] ;  /* 0x00000a00ff017b82 */ /* 0x000fe20000000800 */
[----:B------:R-:W1:Y:S07]  /*0010*/  S2R R0, SR_TID.X ;  /* 0x0000000000007919 */ /* 0x000e6e0000002100 */
[----:B------:R-:W2:Y:S01]  /*0020*/  LDC.64 R2, c[0x0][0x220] ;  /* 0x00008800ff027b82 */ /* 0x000ea20000000a00 */
[----:B------:R-:W-:Y:S01]  /*0030*/  ULDC.64 UR4, c[0x0][0x208] ;  /* 0x0000820000047ab9 */ /* 0x000fe20000000a00 */
[----:B------:R-:W3:Y:S06]  /*0040*/  S2R R9, SR_CTAID.X ;  /* 0x0000000000097919 */ /* 0x000eec0000002500 */
[----:B------:R-:W4:Y:S01]  /*0050*/  LDC.64 R4, c[0x0][0x230] ;  /* 0x00008c00ff047b82 */ /* 0x000f220000000a00 */
[----:B-1----:R-:W-:Y:S01]  /*0060*/  IMAD.SHL.U32 R0, R0, 0x2, RZ ;  /* 0x0000000200007824 */ /* 0x002fe200078e00ff */
[----:B---3--:R-:W-:-:S04]  /*0070*/  SHF.R.S32.HI R6, RZ, 0x16, R9 ;  /* 0x00000016ff067819 */ /* 0x008fc80000011409 */
[----:B------:R-:W-:-:S04]  /*0080*/  LOP3.LUT R0, R0, 0x1fe, RZ, 0xc0, !PT ;  /* 0x000001fe00007812 */ /* 0x000fc800078ec0ff */
[----:B------:R-:W-:Y:S02]  /*0090*/  LEA R9, R9, R0, 0x9 ;  /* 0x0000000009097211 */ /* 0x000fe400078e48ff */
[----:B------:R-:W-:-:S04]  /*00a0*/  SGXT R0, R6, 0x1 ;  /* 0x000000010600781a */ /* 0x000fc80000000200 */
[CC--:B------:R-:W-:Y:S02]  /*00b0*/  LEA.HI R6, R0.reuse, R9.reuse, RZ, 0x6 ;  /* 0x0000000900067211 */ /* 0x0c0fe400078f30ff */
[----:B------:R-:W-:Y:S02]  /*00c0*/  LEA.HI R0, R0, R9, RZ, 0xc ;  /* 0x0000000900007211 */ /* 0x000fe400078f60ff */
[----:B------:R-:W-:Y:S02]  /*00d0*/  LOP3.LUT R6, R6, 0xffffffc0, RZ, 0xc0, !PT ;  /* 0xffffffc006067812 */ /* 0x000fe400078ec0ff */
[----:B------:R-:W-:-:S03]  /*00e0*/  SHF.R.S32.HI R11, RZ, 0xc, R0 ;  /* 0x0000000cff0b7819 */ /* 0x000fc60000011400 */
[----:B------:R-:W-:Y:S02]  /*00f0*/  IMAD.IADD R7, R9, 0x1, -R6 ;  /* 0x0000000109077824 */ /* 0x000fe400078e0a06 */
[----:B--2---:R-:W-:-:S04]  /*0100*/  IMAD.WIDE R2, R11, 0x4, R2 ;  /* 0x000000040b027825 */ /* 0x004fc800078e0202 */
[----:B----4-:R-:W-:Y:S02]  /*0110*/  IMAD.WIDE R4, R7, 0x4, R4 ;  /* 0x0000000407047825 */ /* 0x010fe400078e0204 */
[----:B------:R-:W2:Y:S01]  /*0120*/  LDG.E.EL R2, desc[UR4][R2.64] ;  /* 0x0000000402027981 */ /* 0x000ea2000c2e1900 */
[----:B------:R-:W1:Y:S03]  /*0130*/  LDC.64 R6, c[0x0][0x238] ;  /* 0x00008e00ff067b82 */ /* 0x000e660000000a00 */
[----:B------:R-:W3:Y:S01]  /*0140*/  LDG.E.EL.64 R4, desc[UR4][R4.64] ;  /* 0x0000000404047981 */ /* 0x000ee2000c2e1b00 */
[----:B-1----:R-:W-:-:S04]  /*0150*/  IMAD.WIDE R6, R9, 0x4, R6 ;  /* 0x0000000409067825 */ /* 0x002fc800078e0206 */
[----:B--2---:R-:W-:-:S04]  /*0160*/  FADD R11, R2, -R2 ;  /* 0x80000002020b7221 */ /* 0x004fc80000000000 */
[-CC-:B---3--:R-:W-:Y:S01]  /*0170*/  FFMA R10, R4, R11.reuse, R2.reuse ;  /* 0x0000000b040a7223 */ /* 0x188fe20000000002 */
[----:B------:R-:W-:-:S05]  /*0180*/  FFMA R11, R5, R11, R2 ;  /* 0x0000000b050b7223 */ /* 0x000fca0000000002 */
[----:B------:R-:W-:Y:S01]  /*0190*/  STG.E.64 desc[UR4][R6.64], R10 ;  /* 0x0000000a06007986 */ /* 0x000fe2000c101b04 */
[----:B------:R-:W-:Y:S05]  /*01a0*/  EXIT ;  /* 0x000000000000794d */ /* 0x000fea0003800000 */
.L_x_0:
[----:B------:R-:W-:-:S00]  /*01b0*/  BRA `(.L_x_0) ;  /* 0xfffffffc00fc7947 */ /* 0x000fc0000383ffff */
[----:B------:R-:W-:-:S00]  /*01c0*/  NOP ;  /* 0x0000000000007918 */ /* 0x000fc00000000000 */
        /* <DEDUP_REMOVED lines=11> */
.L_x_1:


//--------------------- .nv.constant0.triton_poi_fused__unsafe_index_add_mul_sub_12 --------------------------
	.section	.nv.constant0.triton_poi_fused__unsafe_index_add_mul_sub_12,"a",@progbits
	.sectionflags	@""
	.align	4
.nv.constant0.triton_poi_fused__unsafe_index_add_mul_sub_12:
	.zero		580
